	.headerflags	@"EF_CUDA_TEXMODE_UNIFIED EF_CUDA_64BIT_ADDRESS EF_CUDA_ACCELERATORS EF_CUDA_SM90 EF_CUDA_VIRTUAL_SM(EF_CUDA_SM90)"
	.elftype	@"ET_EXEC"


//--------------------- .nv.info                  --------------------------
	.section	.nv.info,"",@"SHT_CUDA_INFO"
	.align	4


	//----- nvinfo : EIATTR_REGCOUNT
	.align		4
        /*0000*/ 	.byte	0x04, 0x2f
        /*0002*/ 	.short	(.L_2 - .L_1)
	.align		4
.L_1:
        /*0004*/ 	.word	index@(triton_per_fused_convolution_native_group_norm_0)
        /*0008*/ 	.word	0x00000020


	//----- nvinfo : EIATTR_MIN_STACK_SIZE
	.align		4
.L_2:
        /*000c*/ 	.byte	0x04, 0x12
        /*000e*/ 	.short	(.L_4 - .L_3)
	.align		4
.L_3:
        /*0010*/ 	.word	index@(triton_per_fused_convolution_native_group_norm_0)
        /*0014*/ 	.word	0x00000000


	//----- nvinfo : EIATTR_FRAME_SIZE
	.align		4
.L_4:
        /*0018*/ 	.byte	0x04, 0x11
        /*001a*/ 	.short	(.L_6 - .L_5)
	.align		4
.L_5:
        /*001c*/ 	.word	index@(triton_per_fused_convolution_native_group_norm_0)
        /*0020*/ 	.word	0x00000000


	//----- nvinfo : EIATTR_MIN_STACK_SIZE
	.align		4
.L_6:
        /*0024*/ 	.byte	0x04, 0x12
        /*0026*/ 	.short	(.L_8 - .L_7)
	.align		4
.L_7:
        /*0028*/ 	.word	index@(triton_per_fused_convolution_native_group_norm_0)
        /*002c*/ 	.word	0x00000000
.L_8:


//--------------------- .nv.info.triton_per_fused_convolution_native_group_norm_0 --------------------------
	.section	.nv.info.triton_per_fused_convolution_native_group_norm_0,"",@"SHT_CUDA_INFO"
	.sectionflags	@""
	.align	4


	//----- nvinfo : EIATTR_CUDA_API_VERSION
	.align		4
        /*0000*/ 	.byte	0x04, 0x37
        /*0002*/ 	.short	(.L_10 - .L_9)
.L_9:
        /*0004*/ 	.word	0x0000007c


	//----- nvinfo : EIATTR_KPARAM_INFO
	.align		4
.L_10:
        /*0008*/ 	.byte	0x04, 0x17
        /*000a*/ 	.short	(.L_12 - .L_11)
.L_11:
        /*000c*/ 	.word	0x00000000
        /*0010*/ 	.short	0x0006
        /*0012*/ 	.short	0x002c
        /*0014*/ 	.byte	0x00, 0xf0, 0x11, 0x00


	//----- nvinfo : EIATTR_KPARAM_INFO
	.align		4
.L_12:
        /*0018*/ 	.byte	0x04, 0x17
        /*001a*/ 	.short	(.L_14 - .L_13)
.L_13:
        /*001c*/ 	.word	0x00000000
        /*0020*/ 	.short	0x0005
        /*0022*/ 	.short	0x0028
        /*0024*/ 	.byte	0x00, 0xf0, 0x11, 0x00


	//----- nvinfo : EIATTR_KPARAM_INFO
	.align		4
.L_14:
        /*0028*/ 	.byte	0x04, 0x17
        /*002a*/ 	.short	(.L_16 - .L_15)
.L_15:
        /*002c*/ 	.word	0x00000000
        /*0030*/ 	.short	0x0004
        /*0032*/ 	.short	0x0020
        /*0034*/ 	.byte	0x00, 0xf4, 0x21, 0x00


	//----- nvinfo : EIATTR_KPARAM_INFO
	.align		4
.L_16:
        /*0038*/ 	.byte	0x04, 0x17
        /*003a*/ 	.short	(.L_18 - .L_17)
.L_17:
        /*003c*/ 	.word	0x00000000
        /*0040*/ 	.short	0x0003
        /*0042*/ 	.short	0x0018
        /*0044*/ 	.byte	0x00, 0xf4, 0x21, 0x00


	//----- nvinfo : EIATTR_KPARAM_INFO
	.align		4
.L_18:
        /*0048*/ 	.byte	0x04, 0x17
        /*004a*/ 	.short	(.L_20 - .L_19)
.L_19:
        /*004c*/ 	.word	0x00000000
        /*0050*/ 	.short	0x0002
        /*0052*/ 	.short	0x0010
        /*0054*/ 	.byte	0x00, 0xf4, 0x21, 0x00


	//----- nvinfo : EIATTR_KPARAM_INFO
	.align		4
.L_20:
        /*0058*/ 	.byte	0x04, 0x17
        /*005a*/ 	.short	(.L_22 - .L_21)
.L_21:
        /*005c*/ 	.word	0x00000000
        /*0060*/ 	.short	0x0001
        /*0062*/ 	.short	0x0008
        /*0064*/ 	.byte	0x00, 0xf4, 0x21, 0x00


	//----- nvinfo : EIATTR_KPARAM_INFO
	.align		4
.L_22:
        /*0068*/ 	.byte	0x04, 0x17
        /*006a*/ 	.short	(.L_24 - .L_23)
.L_23:
        /*006c*/ 	.word	0x00000000
        /*0070*/ 	.short	0x0000
        /*0072*/ 	.short	0x0000
        /*0074*/ 	.byte	0x00, 0xf4, 0x21, 0x00


	//----- nvinfo : EIATTR_SPARSE_MMA_MASK
	.align		4
.L_24:
        /*0078*/ 	.byte	0x03, 0x50
        /*007a*/ 	.short	0x0000


	//----- nvinfo : EIATTR_MAXREG_COUNT
	.align		4
        /*007c*/ 	.byte	0x03, 0x1b
        /*007e*/ 	.short	0x00ff


	//----- nvinfo : EIATTR_COOP_GROUP_MASK_REGIDS
	.align		4
        /*0080*/ 	.byte	0x04, 0x29
        /*0082*/ 	.short	(.L_26 - .L_25)


	//   ....[0]....
.L_25:
        /*0084*/ 	.word	0xffffffff


	//   ....[1]....
        /*0088*/ 	.word	0xffffffff


	//   ....[2]....
        /*008c*/ 	.word	0xffffffff


	//   ....[3]....
        /*0090*/ 	.word	0xffffffff


	//   ....[4]....
        /*0094*/ 	.word	0xffffffff


	//   ....[5]....
        /*0098*/ 	.word	0xffffffff


	//----- nvinfo : EIATTR_COOP_GROUP_INSTR_OFFSETS
	.align		4
.L_26:
        /*009c*/ 	.byte	0x04, 0x28
        /*009e*/ 	.short	(.L_28 - .L_27)


	//   ....[0]....
.L_27:
        /*00a0*/ 	.word	0x00000c00


	//   ....[1]....
        /*00a4*/ 	.word	0x00000c30


	//   ....[2]....
        /*00a8*/ 	.word	0x00000c50


	//   ....[3]....
        /*00ac*/ 	.word	0x00000e90


	//   ....[4]....
        /*00b0*/ 	.word	0x00000ec0


	//   ....[5]....
        /*00b4*/ 	.word	0x00000f20


	//----- nvinfo : EIATTR_EXIT_INSTR_OFFSETS
	.align		4
.L_28:
        /*00b8*/ 	.byte	0x04, 0x1c
        /*00ba*/ 	.short	(.L_30 - .L_29)


	//   ....[0]....
.L_29:
        /*00bc*/ 	.word	0x000011a0


	//   ....[1]....
        /*00c0*/ 	.word	0x000011c0


	//----- nvinfo : EIATTR_REQNTID
	.align		4
.L_30:
        /*00c4*/ 	.byte	0x04, 0x10
        /*00c6*/ 	.short	(.L_32 - .L_31)
.L_31:
        /*00c8*/ 	.word	0x00000100
        /*00cc*/ 	.word	0x00000001
        /*00d0*/ 	.word	0x00000001


	//----- nvinfo : EIATTR_CBANK_PARAM_SIZE
	.align		4
.L_32:
        /*00d4*/ 	.byte	0x03, 0x19
        /*00d6*/ 	.short	0x0030


	//----- nvinfo : EIATTR_PARAM_CBANK
	.align		4
        /*00d8*/ 	.byte	0x04, 0x0a
        /*00da*/ 	.short	(.L_34 - .L_33)
	.align		4
.L_33:
        /*00dc*/ 	.word	index@(.nv.constant0.triton_per_fused_convolution_native_group_norm_0)
        /*00e0*/ 	.short	0x0210
        /*00e2*/ 	.short	0x0030


	//----- nvinfo : EIATTR_SW_WAR
	.align		4
.L_34:
        /*00e4*/ 	.byte	0x04, 0x36
        /*00e6*/ 	.short	(.L_36 - .L_35)
.L_35:
        /*00e8*/ 	.word	0x00000008
.L_36:


//--------------------- .nv.callgraph             --------------------------
	.section	.nv.callgraph,"",@"SHT_CUDA_CALLGRAPH"
	.align	4
	.sectionentsize	8
	.align		4
        /*0000*/ 	.word	0x00000000
	.align		4
        /*0004*/ 	.word	0xffffffff
	.align		4
        /*0008*/ 	.word	0x00000000
	.align		4
        /*000c*/ 	.word	0xfffffffe
	.align		4
        /*0010*/ 	.word	0x00000000
	.align		4
        /*0014*/ 	.word	0xfffffffd
	.align		4
        /*0018*/ 	.word	0x00000000
	.align		4
        /*001c*/ 	.word	0xfffffffc


//--------------------- .nv.constant4             --------------------------
	.section	.nv.constant4,"a",@progbits
	.align	8
	.align		8
.nv.constant4:
        /*0000*/ 	.dword	_$_str


//--------------------- .text.triton_per_fused_convolution_native_group_norm_0 --------------------------
	.section	.text.triton_per_fused_convolution_native_group_norm_0,"ax",@progbits
	.sectionflags	@"SHF_BARRIERS=1"
	.align	128
        .global         triton_per_fused_convolution_native_group_norm_0
        .type           triton_per_fused_convolution_native_group_norm_0,@function
        .size           triton_per_fused_convolution_native_group_norm_0,(.L_x_1 - triton_per_fused_convolution_native_group_norm_0)
        .other          triton_per_fused_convolution_native_group_norm_0,@"STO_CUDA_ENTRY STV_DEFAULT"
triton_per_fused_convolution_native_group_norm_0:
.text.triton_per_fused_convolution_native_group_norm_0:
[----:B------:R-:W0:Y:S01]  /*0000*/  LDC R1, c[0x0][0x28] ;  /* 0x00000a00ff017b82 */ /* 0x000e220000000800 */
[----:B------:R-:W1:Y:S01]  /*0010*/  S2R R14, SR_TID.X ;  /* 0x00000000000e7919 */ /* 0x000e620000002100 */
[----:B------:R-:W-:Y:S01]  /*0020*/  CS2R R6, SRZ ;  /* 0x0000000000067805 */ /* 0x000fe2000001ff00 */
[----:B------:R-:W-:Y:S01]  /*0030*/  ULDC.64 UR6, c[0x0][0x208] ;  /* 0x0000820000067ab9 */ /* 0x000fe20000000a00 */
[----:B------:R-:W2:Y:S01]  /*0040*/  S2R R19, SR_CTAID.X ;  /* 0x0000000000137919 */ /* 0x000ea20000002500 */
[----:B-1----:R-:W-:Y:S01]  /*0050*/  SHF.R.U32.HI R4, RZ, 0x4, R14 ;  /* 0x00000004ff047819 */ /* 0x002fe2000001160e */
[C---:B------:R-:W-:Y:S01]  /*0060*/  IMAD.SHL.U32 R16, R14.reuse, 0x4, RZ ;  /* 0x000000040e107824 */ /* 0x040fe200078e00ff */
[----:B------:R-:W-:Y:S02]  /*0070*/  LOP3.LUT R2, R14, 0x20, RZ, 0xc0, !PT ;  /* 0x000000200e027812 */ /* 0x000fe400078ec0ff */
[----:B------:R-:W-:Y:S01]  /*0080*/  SGXT.U32 R4, R4, 0x1 ;  /* 0x000000010404781a */ /* 0x000fe20000000000 */
[----:B--2---:R-:W-:Y:S01]  /*0090*/  IMAD.SHL.U32 R17, R19, 0x20, RZ ;  /* 0x0000002013117824 */ /* 0x004fe200078e00ff */
[----:B------:R-:W-:-:S02]  /*00a0*/  SHF.R.U32.HI R5, RZ, 0x4, R2 ;  /* 0x00000004ff057819 */ /* 0x000fc40000011602 */
[----:B------:R-:W1:Y:S01]  /*00b0*/  LDC.64 R2, c[0x0][0x210] ;  /* 0x00008400ff027b82 */ /* 0x000e620000000a00 */
[----:B------:R-:W-:Y:S02]  /*00c0*/  SHF.R.U32.HI R20, RZ, 0x4, R14 ;  /* 0x00000004ff147819 */ /* 0x000fe4000001160e */
[----:B------:R-:W-:Y:S02]  /*00d0*/  LOP3.LUT R5, R4, R5, RZ, 0xfc, !PT ;  /* 0x0000000504057212 */ /* 0x000fe400078efcff */
[----:B------:R-:W-:Y:S02]  /*00e0*/  LOP3.LUT R9, R16, 0x3c, RZ, 0xc0, !PT ;  /* 0x0000003c10097812 */ /* 0x000fe400078ec0ff */
[----:B------:R-:W-:-:S04]  /*00f0*/  LOP3.LUT R5, R5, 0x4, R20, 0xf8, !PT ;  /* 0x0000000405057812 */ /* 0x000fc800078ef814 */
[----:B------:R-:W-:-:S04]  /*0100*/  LOP3.LUT R20, R5, 0x8, R20, 0xf8, !PT ;  /* 0x0000000805147812 */ /* 0x000fc800078ef814 */
[----:B------:R-:W-:-:S04]  /*0110*/  LOP3.LUT R4, R17, R20, RZ, 0xfc, !PT ;  /* 0x0000001411047212 */ /* 0x000fc800078efcff */
[C---:B------:R-:W-:Y:S01]  /*0120*/  ISETP.GE.AND P2, PT, R4.reuse, 0x40, PT ;  /* 0x000000400400780c */ /* 0x040fe20003f46270 */
[----:B------:R-:W-:Y:S01]  /*0130*/  IMAD R13, R4, 0x40, R9 ;  /* 0x00000040040d7824 */ /* 0x000fe200078e0209 */
[----:B------:R-:W-:-:S03]  /*0140*/  CS2R R4, SRZ ;  /* 0x0000000000047805 */ /* 0x000fc6000001ff00 */
[----:B-1----:R-:W-:-:S08]  /*0150*/  IMAD.WIDE R12, R13, 0x4, R2 ;  /* 0x000000040d0c7825 */ /* 0x002fd000078e0202 */
[----:B------:R-:W2:Y:S01]  /*0160*/  @!P2 LDG.E.128 R4, desc[UR6][R12.64] ;  /* 0x000000060c04a981 */ /* 0x000ea2000c1e1d00 */
[----:B------:R-:W-:Y:S02]  /*0170*/  LOP3.LUT R8, R17, 0x10, R20, 0xfe, !PT ;  /* 0x0000001011087812 */ /* 0x000fe400078efe14 */
[----:B------:R-:W-:Y:S02]  /*0180*/  CS2R R10, SRZ ;  /* 0x00000000000a7805 */ /* 0x000fe4000001ff00 */
[C---:B------:R-:W-:Y:S01]  /*0190*/  ISETP.GE.AND P3, PT, R8.reuse, 0x40, PT ;  /* 0x000000400800780c */ /* 0x040fe20003f66270 */
[----:B------:R-:W-:-:S04]  /*01a0*/  IMAD R9, R8, 0x40, R9 ;  /* 0x0000004008097824 */ /* 0x000fc800078e0209 */
[----:B------:R-:W-:Y:S01]  /*01b0*/  IMAD.WIDE R2, R9, 0x4, R2 ;  /* 0x0000000409027825 */ /* 0x000fe200078e0202 */
[----:B------:R-:W-:-:S07]  /*01c0*/  CS2R R8, SRZ ;  /* 0x0000000000087805 */ /* 0x000fce000001ff00 */
[----:B------:R-:W3:Y:S01]  /*01d0*/  @!P3 LDG.E.128 R8, desc[UR6][R2.64] ;  /* 0x000000060208b981 */ /* 0x000ee2000c1e1d00 */
[----:B------:R-:W1:Y:S01]  /*01e0*/  S2UR UR5, SR_CgaCtaId ;  /* 0x00000000000579c3 */ /* 0x000e620000008800 */
[----:B------:R-:W-:Y:S01]  /*01f0*/  IMAD.SHL.U32 R21, R14, 0x80, RZ ;  /* 0x000000800e157824 */ /* 0x000fe200078e00ff */
[----:B------:R-:W-:Y:S01]  /*0200*/  UMOV UR4, 0x400 ;  /* 0x0000040000047882 */ /* 0x000fe20000000000 */
[----:B------:R-:W-:-:S03]  /*0210*/  LOP3.LUT R17, R17, 0x1f, R14, 0xf8, !PT ;  /* 0x0000001f11117812 */ /* 0x000fc600078ef80e */
[----:B------:R-:W-:Y:S02]  /*0220*/  LOP3.LUT R21, R21, 0x780, RZ, 0xc0, !PT ;  /* 0x0000078015157812 */ /* 0x000fe400078ec0ff */
[----:B------:R-:W-:Y:S02]  /*0230*/  ISETP.GE.AND P0, PT, R17, 0x40, PT ;  /* 0x000000401100780c */ /* 0x000fe40003f06270 */
[----:B------:R-:W-:-:S04]  /*0240*/  LOP3.LUT R22, R20, 0x20, R21, 0xfe, !PT ;  /* 0x0000002014167812 */ /* 0x000fc800078efe15 */
[----:B------:R-:W-:-:S04]  /*0250*/  SHF.R.U32.HI R18, RZ, 0x3, R22 ;  /* 0x00000003ff127819 */ /* 0x000fc80000011616 */
[----:B------:R-:W-:Y:S02]  /*0260*/  LOP3.LUT R24, R18, 0x1ffffffc, RZ, 0xc0, !PT ;  /* 0x1ffffffc12187812 */ /* 0x000fe400078ec0ff */
[----:B------:R-:W-:Y:S01]  /*0270*/  LOP3.LUT R18, R20, R21, RZ, 0xfc, !PT ;  /* 0x0000001514127212 */ /* 0x000fe200078efcff */
[----:B-1----:R-:W-:-:S06]  /*0280*/  UPRMT UR4, UR5, 0x654, UR4 ;  /* 0x0000065405047896 */ /* 0x002fcc0008000004 */
[----:B------:R-:W-:Y:S01]  /*0290*/  VIADD R25, R24, UR4 ;  /* 0x0000000418197c36 */ /* 0x000fe20008000000 */
[----:B------:R-:W-:-:S03]  /*02a0*/  LEA.HI R23, R21, UR4, RZ, 0x1d ;  /* 0x0000000415177c11 */ /* 0x000fc6000f8fe8ff */
[----:B------:R-:W-:Y:S01]  /*02b0*/  IMAD R25, R22, 0x4, R25 ;  /* 0x0000000416197824 */ /* 0x000fe200078e0219 */
[----:B------:R-:W-:Y:S01]  /*02c0*/  LOP3.LUT R22, R20, 0x60, R21, 0xfe, !PT ;  /* 0x0000006014167812 */ /* 0x000fe200078efe15 */
[----:B------:R-:W-:Y:S01]  /*02d0*/  IMAD R18, R18, 0x4, R23 ;  /* 0x0000000412127824 */ /* 0x000fe200078e0217 */
[----:B------:R-:W-:Y:S02]  /*02e0*/  LOP3.LUT R23, R20, 0x30, R21, 0xfe, !PT ;  /* 0x0000003014177812 */ /* 0x000fe400078efe15 */
[----:B--2---:R-:W-:Y:S02]  /*02f0*/  SEL R28, R5, RZ, !P2 ;  /* 0x000000ff051c7207 */ /* 0x004fe40005000000 */
[----:B------:R-:W-:Y:S02]  /*0300*/  LOP3.LUT R5, R20, 0x40, R21, 0xfe, !PT ;  /* 0x0000004014057812 */ /* 0x000fe400078efe15 */
[----:B------:R-:W-:Y:S02]  /*0310*/  SEL R27, R4, RZ, !P2 ;  /* 0x000000ff041b7207 */ /* 0x000fe40005000000 */
[----:B------:R-:W-:-:S02]  /*0320*/  SHF.R.U32.HI R24, RZ, 0x3, R5 ;  /* 0x00000003ff187819 */ /* 0x000fc40000011605 */
[----:B------:R-:W-:Y:S01]  /*0330*/  LOP3.LUT R4, R20, 0x50, R21, 0xfe, !PT ;  /* 0x0000005014047812 */ /* 0x000fe200078efe15 */
[----:B------:R1:W-:Y:S01]  /*0340*/  STS [R18], R27 ;  /* 0x0000001b12007388 */ /* 0x0003e20000000800 */
[----:B------:R-:W-:Y:S02]  /*0350*/  LOP3.LUT R21, R20, 0x70, R21, 0xfe, !PT ;  /* 0x0000007014157812 */ /* 0x000fe400078efe15 */
[----:B------:R-:W-:Y:S01]  /*0360*/  SHF.R.U32.HI R20, RZ, 0x3, R22 ;  /* 0x00000003ff147819 */ /* 0x000fe20000011616 */
[----:B------:R2:W-:Y:S01]  /*0370*/  STS [R25], R28 ;  /* 0x0000001c19007388 */ /* 0x0005e20000000800 */
[----:B------:R-:W-:Y:S02]  /*0380*/  LOP3.LUT R24, R24, 0x1ffffffc, RZ, 0xc0, !PT ;  /* 0x1ffffffc18187812 */ /* 0x000fe400078ec0ff */
[----:B------:R-:W-:Y:S02]  /*0390*/  LOP3.LUT R26, R20, 0x1ffffffc, RZ, 0xc0, !PT ;  /* 0x1ffffffc141a7812 */ /* 0x000fe400078ec0ff */
[----:B------:R-:W-:Y:S01]  /*03a0*/  SEL R29, R7, RZ, !P2 ;  /* 0x000000ff071d7207 */ /* 0x000fe20005000000 */
[----:B------:R-:W-:Y:S01]  /*03b0*/  VIADD R20, R24, UR4 ;  /* 0x0000000418147c36 */ /* 0x000fe20008000000 */
[----:B------:R-:W-:-:S02]  /*03c0*/  SHF.R.U32.HI R24, RZ, 0x3, R23 ;  /* 0x00000003ff187819 */ /* 0x000fc40000011617 */
[----:B-1----:R-:W-:Y:S01]  /*03d0*/  SEL R27, R6, RZ, !P2 ;  /* 0x000000ff061b7207 */ /* 0x002fe20005000000 */
[----:B--2---:R-:W-:Y:S01]  /*03e0*/  VIADD R25, R26, UR4 ;  /* 0x000000041a197c36 */ /* 0x004fe20008000000 */
[----:B------:R-:W-:Y:S01]  /*03f0*/  LOP3.LUT R24, R24, 0x1ffffffc, RZ, 0xc0, !PT ;  /* 0x1ffffffc18187812 */ /* 0x000fe200078ec0ff */
[----:B------:R-:W-:Y:S01]  /*0400*/  IMAD R20, R5, 0x4, R20 ;  /* 0x0000000405147824 */ /* 0x000fe200078e0214 */
[----:B------:R-:W-:Y:S01]  /*0410*/  SHF.R.S32.HI R26, RZ, 0x1a, R19 ;  /* 0x0000001aff1a7819 */ /* 0x000fe20000011413 */
[----:B------:R-:W-:Y:S01]  /*0420*/  IMAD R22, R22, 0x4, R25 ;  /* 0x0000000416167824 */ /* 0x000fe200078e0219 */
[----:B------:R-:W-:Y:S01]  /*0430*/  SHF.R.U32.HI R5, RZ, 0x3, R4 ;  /* 0x00000003ff057819 */ /* 0x000fe20000011604 */
[----:B------:R-:W-:Y:S01]  /*0440*/  VIADD R24, R24, UR4 ;  /* 0x0000000418187c36 */ /* 0x000fe20008000000 */
[----:B---3--:R-:W-:Y:S01]  /*0450*/  SEL R10, R10, RZ, !P3 ;  /* 0x000000ff0a0a7207 */ /* 0x008fe20005800000 */
[----:B------:R-:W-:Y:S01]  /*0460*/  STS [R20], R27 ;  /* 0x0000001b14007388 */ /* 0x000fe20000000800 */
[----:B------:R-:W-:Y:S01]  /*0470*/  LOP3.LUT R5, R5, 0x1ffffffc, RZ, 0xc0, !PT ;  /* 0x1ffffffc05057812 */ /* 0x000fe200078ec0ff */
[----:B------:R-:W-:Y:S01]  /*0480*/  IMAD R23, R23, 0x4, R24 ;  /* 0x0000000417177824 */ /* 0x000fe200078e0218 */
[----:B------:R-:W-:Y:S01]  /*0490*/  SHF.R.U32.HI R24, RZ, 0x3, R21 ;  /* 0x00000003ff187819 */ /* 0x000fe20000011615 */
[----:B------:R-:W-:Y:S02]  /*04a0*/  STS [R22], R29 ;  /* 0x0000001d16007388 */ /* 0x000fe40000000800 */
[----:B------:R-:W-:Y:S01]  /*04b0*/  VIADD R5, R5, UR4 ;  /* 0x0000000405057c36 */ /* 0x000fe20008000000 */
[----:B------:R-:W-:-:S02]  /*04c0*/  LOP3.LUT R25, R24, 0x1ffffffc, RZ, 0xc0, !PT ;  /* 0x1ffffffc18197812 */ /* 0x000fc400078ec0ff */
[----:B------:R-:W-:Y:S01]  /*04d0*/  SGXT R24, R26, 0x1 ;  /* 0x000000011a18781a */ /* 0x000fe20000000200 */
[----:B------:R-:W-:Y:S02]  /*04e0*/  IMAD R19, R4, 0x4, R5 ;  /* 0x0000000404137824 */ /* 0x000fe400078e0205 */
[----:B------:R-:W-:Y:S01]  /*04f0*/  VIADD R26, R25, UR4 ;  /* 0x00000004191a7c36 */ /* 0x000fe20008000000 */
[----:B------:R-:W-:Y:S01]  /*0500*/  LEA.HI R24, R24, R17, RZ, 0x4 ;  /* 0x0000001118187211 */ /* 0x000fe200078f20ff */
[----:B------:R-:W1:Y:S01]  /*0510*/  LDC.64 R4, c[0x0][0x218] ;  /* 0x00008600ff047b82 */ /* 0x000e620000000a00 */
[----:B------:R-:W-:Y:S01]  /*0520*/  SEL R25, R8, RZ, !P3 ;  /* 0x000000ff08197207 */ /* 0x000fe20005800000 */
[----:B------:R-:W-:Y:S01]  /*0530*/  IMAD R21, R21, 0x4, R26 ;  /* 0x0000000415157824 */ /* 0x000fe200078e021a */
[----:B------:R-:W-:Y:S02]  /*0540*/  LOP3.LUT R24, R24, 0x3ffffff0, RZ, 0xc0, !PT ;  /* 0x3ffffff018187812 */ /* 0x000fe400078ec0ff */
[----:B------:R-:W-:Y:S01]  /*0550*/  SEL R26, R9, RZ, !P3 ;  /* 0x000000ff091a7207 */ /* 0x000fe20005800000 */
[----:B------:R-:W-:Y:S01]  /*0560*/  STS [R18+0x40], R25 ;  /* 0x0000401912007388 */ /* 0x000fe20000000800 */
[----:B------:R-:W-:Y:S01]  /*0570*/  CS2R R8, SRZ ;  /* 0x0000000000087805 */ /* 0x000fe2000001ff00 */
[----:B------:R-:W-:-:S02]  /*0580*/  IMAD.IADD R24, R17, 0x1, -R24 ;  /* 0x0000000111187824 */ /* 0x000fc400078e0a18 */
[----:B------:R-:W-:Y:S02]  /*0590*/  STS [R23], R26 ;  /* 0x0000001a17007388 */ /* 0x000fe40000000800 */
[----:B------:R-:W-:Y:S01]  /*05a0*/  IMAD.SHL.U32 R7, R24, 0x4, RZ ;  /* 0x0000000418077824 */ /* 0x000fe200078e00ff */
[----:B------:R-:W-:Y:S01]  /*05b0*/  SEL R24, R11, RZ, !P3 ;  /* 0x000000ff0b187207 */ /* 0x000fe20005800000 */
[----:B------:R2:W-:Y:S04]  /*05c0*/  STS [R19], R10 ;  /* 0x0000000a13007388 */ /* 0x0005e80000000800 */
[----:B------:R3:W-:Y:S01]  /*05d0*/  STS [R21], R24 ;  /* 0x0000001815007388 */ /* 0x0007e20000000800 */
[----:B-1----:R-:W-:Y:S01]  /*05e0*/  IMAD.WIDE R4, R7, 0x4, R4 ;  /* 0x0000000407047825 */ /* 0x002fe200078e0204 */
[----:B------:R-:W-:Y:S01]  /*05f0*/  BAR.SYNC.DEFER_BLOCKING 0x0 ;  /* 0x0000000000007b1d */ /* 0x000fe20000010000 */
[----:B------:R-:W-:-:S02]  /*0600*/  CS2R R6, SRZ ;  /* 0x0000000000067805 */ /* 0x000fc4000001ff00 */
[----:B--2---:R-:W-:Y:S02]  /*0610*/  CS2R R18, SRZ ;  /* 0x0000000000127805 */ /* 0x004fe4000001ff00 */
[----:B------:R-:W-:Y:S01]  /*0620*/  CS2R R10, SRZ ;  /* 0x00000000000a7805 */ /* 0x000fe2000001ff00 */
[----:B------:R-:W2:Y:S04]  /*0630*/  @!P0 LDG.E.EL R9, desc[UR6][R4.64] ;  /* 0x0000000604098981 */ /* 0x000ea8000c2e1900 */
[----:B------:R-:W4:Y:S04]  /*0640*/  @!P0 LDG.E.EL R6, desc[UR6][R4.64] ;  /* 0x0000000604068981 */ /* 0x000f28000c2e1900 */
[----:B------:R-:W5:Y:S04]  /*0650*/  @!P0 LDG.E.EL R7, desc[UR6][R4.64+0x4] ;  /* 0x0000040604078981 */ /* 0x000f68000c2e1900 */
[----:B------:R-:W5:Y:S04]  /*0660*/  @!P0 LDG.E.EL R8, desc[UR6][R4.64+0x4] ;  /* 0x0000040604088981 */ /* 0x000f68000c2e1900 */
[----:B------:R-:W5:Y:S04]  /*0670*/  @!P0 LDG.E.EL R18, desc[UR6][R4.64+0x8] ;  /* 0x0000080604128981 */ /* 0x000f68000c2e1900 */
[----:B------:R-:W5:Y:S04]  /*0680*/  @!P0 LDG.E.EL R11, desc[UR6][R4.64+0x8] ;  /* 0x00000806040b8981 */ /* 0x000f68000c2e1900 */
[----:B------:R-:W5:Y:S04]  /*0690*/  @!P0 LDG.E.EL R19, desc[UR6][R4.64+0xc] ;  /* 0x00000c0604138981 */ /* 0x000f68000c2e1900 */
[----:B------:R1:W5:Y:S01]  /*06a0*/  @!P0 LDG.E.EL R10, desc[UR6][R4.64+0xc] ;  /* 0x00000c06040a8981 */ /* 0x000362000c2e1900 */
[----:B------:R-:W-:-:S02]  /*06b0*/  LOP3.LUT R20, R14, 0xff, RZ, 0xc0, !PT ;  /* 0x000000ff0e147812 */ /* 0x000fc400078ec0ff */
[----:B---3--:R-:W-:Y:S02]  /*06c0*/  SHF.R.U32.HI R21, RZ, 0x3, R14 ;  /* 0x00000003ff157819 */ /* 0x008fe4000001160e */
[C---:B------:R-:W-:Y:S02]  /*06d0*/  LOP3.LUT R26, R20.reuse, 0x100, RZ, 0xfc, !PT ;  /* 0x00000100141a7812 */ /* 0x040fe400078efcff */
[----:B------:R-:W-:Y:S02]  /*06e0*/  LOP3.LUT R24, R20, 0x200, RZ, 0xfc, !PT ;  /* 0x0000020014187812 */ /* 0x000fe400078efcff */
[----:B------:R-:W-:Y:S02]  /*06f0*/  SHF.R.U32.HI R26, RZ, 0x3, R26 ;  /* 0x00000003ff1a7819 */ /* 0x000fe4000001161a */
[----:B------:R-:W-:Y:S02]  /*0700*/  LOP3.LUT R23, R21, 0x1c, RZ, 0xc0, !PT ;  /* 0x0000001c15177812 */ /* 0x000fe400078ec0ff */
[----:B------:R-:W-:-:S02]  /*0710*/  SHF.R.U32.HI R24, RZ, 0x3, R24 ;  /* 0x00000003ff187819 */ /* 0x000fc40000011618 */
[C---:B------:R-:W-:Y:S01]  /*0720*/  LOP3.LUT R25, R20.reuse, 0x300, RZ, 0xfc, !PT ;  /* 0x0000030014197812 */ /* 0x040fe200078efcff */
[----:B------:R-:W-:Y:S01]  /*0730*/  VIADD R23, R23, UR4 ;  /* 0x0000000417177c36 */ /* 0x000fe20008000000 */
[----:B------:R-:W-:Y:S02]  /*0740*/  LOP3.LUT R22, R20, 0x400, RZ, 0xfc, !PT ;  /* 0x0000040014167812 */ /* 0x000fe400078efcff */
[----:B------:R-:W-:Y:S01]  /*0750*/  LOP3.LUT R26, R26, 0x3c, RZ, 0xc0, !PT ;  /* 0x0000003c1a1a7812 */ /* 0x000fe200078ec0ff */
[C---:B------:R-:W-:Y:S01]  /*0760*/  IMAD R23, R20.reuse, 0x4, R23 ;  /* 0x0000000414177824 */ /* 0x040fe200078e0217 */
[----:B------:R-:W-:Y:S02]  /*0770*/  LOP3.LUT R21, R20, 0x500, RZ, 0xfc, !PT ;  /* 0x0000050014157812 */ /* 0x000fe400078efcff */
[----:B------:R-:W-:Y:S01]  /*0780*/  LOP3.LUT R24, R24, 0x5c, RZ, 0xc0, !PT ;  /* 0x0000005c18187812 */ /* 0x000fe200078ec0ff */
[----:B------:R-:W-:Y:S01]  /*0790*/  VIADD R27, R26, UR4 ;  /* 0x000000041a1b7c36 */ /* 0x000fe20008000000 */
[----:B------:R-:W-:Y:S01]  /*07a0*/  SHF.R.U32.HI R25, RZ, 0x3, R25 ;  /* 0x00000003ff197819 */ /* 0x000fe20000011619 */
[----:B------:R-:W3:Y:S01]  /*07b0*/  LDS R23, [R23] ;  /* 0x0000000017177984 */ /* 0x000ee20000000800 */
[----:B------:R-:W-:Y:S01]  /*07c0*/  SHF.R.U32.HI R22, RZ, 0x3, R22 ;  /* 0x00000003ff167819 */ /* 0x000fe20000011616 */
[----:B------:R-:W-:Y:S01]  /*07d0*/  VIADD R29, R24, UR4 ;  /* 0x00000004181d7c36 */ /* 0x000fe20008000000 */
[----:B------:R-:W-:Y:S01]  /*07e0*/  SHF.R.U32.HI R21, RZ, 0x3, R21 ;  /* 0x00000003ff157819 */ /* 0x000fe20000011615 */
[C---:B------:R-:W-:Y:S01]  /*07f0*/  IMAD R26, R20.reuse, 0x4, R27 ;  /* 0x00000004141a7824 */ /* 0x040fe200078e021b */
[C---:B-1----:R-:W-:Y:S01]  /*0800*/  LOP3.LUT R4, R20.reuse, 0x600, RZ, 0xfc, !PT ;  /* 0x0000060014047812 */ /* 0x042fe200078efcff */
[----:B------:R-:W-:Y:S01]  /*0810*/  IMAD R24, R20, 0x4, R29 ;  /* 0x0000000414187824 */ /* 0x000fe200078e021d */
[----:B------:R-:W-:-:S02]  /*0820*/  LOP3.LUT R25, R25, 0x7c, RZ, 0xc0, !PT ;  /* 0x0000007c19197812 */ /* 0x000fc400078ec0ff */
[----:B------:R-:W-:Y:S02]  /*0830*/  LOP3.LUT R22, R22, 0x9c, RZ, 0xc0, !PT ;  /* 0x0000009c16167812 */ /* 0x000fe400078ec0ff */
[----:B------:R-:W-:Y:S01]  /*0840*/  LOP3.LUT R21, R21, 0xbc, RZ, 0xc0, !PT ;  /* 0x000000bc15157812 */ /* 0x000fe200078ec0ff */
[----:B------:R-:W-:Y:S01]  /*0850*/  VIADD R25, R25, UR4 ;  /* 0x0000000419197c36 */ /* 0x000fe20008000000 */
[----:B------:R-:W-:Y:S01]  /*0860*/  SHF.R.U32.HI R4, RZ, 0x3, R4 ;  /* 0x00000003ff047819 */ /* 0x000fe20000011604 */
[----:B------:R-:W-:Y:S01]  /*0870*/  VIADD R27, R22, UR4 ;  /* 0x00000004161b7c36 */ /* 0x000fe20008000000 */
[----:B------:R-:W-:Y:S01]  /*0880*/  LOP3.LUT R5, R20, 0x700, RZ, 0xfc, !PT ;  /* 0x0000070014057812 */ /* 0x000fe200078efcff */
[----:B------:R-:W1:Y:S01]  /*0890*/  LDS R22, [R26+0x400] ;  /* 0x000400001a167984 */ /* 0x000e620000000800 */
[----:B------:R-:W-:Y:S01]  /*08a0*/  LOP3.LUT R4, R4, 0xdc, RZ, 0xc0, !PT ;  /* 0x000000dc04047812 */ /* 0x000fe200078ec0ff */
[----:B------:R-:W-:Y:S01]  /*08b0*/  VIADD R29, R21, UR4 ;  /* 0x00000004151d7c36 */ /* 0x000fe20008000000 */
[----:B------:R-:W-:Y:S01]  /*08c0*/  SHF.R.U32.HI R5, RZ, 0x3, R5 ;  /* 0x00000003ff057819 */ /* 0x000fe20000011605 */
[C---:B------:R-:W-:Y:S01]  /*08d0*/  IMAD R25, R20.reuse, 0x4, R25 ;  /* 0x0000000414197824 */ /* 0x040fe200078e0219 */
[----:B------:R2:W1:Y:S01]  /*08e0*/  LDS R21, [R24+0x800] ;  /* 0x0008000018157984 */ /* 0x0004620000000800 */
[----:B------:R-:W-:Y:S01]  /*08f0*/  IMAD R27, R20, 0x4, R27 ;  /* 0x00000004141b7824 */ /* 0x000fe200078e021b */
[----:B------:R-:W-:Y:S01]  /*0900*/  LOP3.LUT R5, R5, 0xfc, RZ, 0xc0, !PT ;  /* 0x000000fc05057812 */ /* 0x000fe200078ec0ff */
[----:B------:R-:W-:Y:S01]  /*0910*/  VIADD R28, R4, UR4 ;  /* 0x00000004041c7c36 */ /* 0x000fe20008000000 */
[----:B------:R-:W-:Y:S01]  /*0920*/  ISETP.GE.AND P4, PT, R14, 0x100, PT ;  /* 0x000001000e00780c */ /* 0x000fe20003f86270 */
[----:B------:R1:W1:Y:S01]  /*0930*/  LDS R4, [R25+0xc00] ;  /* 0x000c000019047984 */ /* 0x0002620000000800 */
[----:B------:R-:W-:Y:S01]  /*0940*/  IMAD R29, R20, 0x4, R29 ;  /* 0x00000004141d7824 */ /* 0x000fe200078e021d */
[----:B------:R-:W-:Y:S01]  /*0950*/  LOP3.LUT P1, RZ, R14, 0x7, RZ, 0xc0, !PT ;  /* 0x000000070eff7812 */ /* 0x000fe2000782c0ff */
[----:B------:R-:W-:Y:S01]  /*0960*/  VIADD R5, R5, UR4 ;  /* 0x0000000405057c36 */ /* 0x000fe20008000000 */
[----:B------:R-:W1:Y:S01]  /*0970*/  LDS R27, [R27+0x1000] ;  /* 0x001000001b1b7984 */ /* 0x000e620000000800 */
[----:B------:R-:W-:Y:S01]  /*0980*/  IMAD R28, R20, 0x4, R28 ;  /* 0x00000004141c7824 */ /* 0x000fe200078e021c */
[----:B------:R-:W-:Y:S01]  /*0990*/  ISETP.LT.AND P1, PT, R14, 0x100, !P1 ;  /* 0x000001000e00780c */ /* 0x000fe20004f21270 */
[----:B------:R-:W-:Y:S01]  /*09a0*/  IMAD R5, R20, 0x4, R5 ;  /* 0x0000000414057824 */ /* 0x000fe200078e0205 */
[----:B------:R1:W1:Y:S04]  /*09b0*/  LDS R26, [R29+0x1400] ;  /* 0x001400001d1a7984 */ /* 0x0002680000000800 */
[----:B------:R-:W1:Y:S04]  /*09c0*/  LDS R20, [R28+0x1800] ;  /* 0x001800001c147984 */ /* 0x000e680000000800 */
[----:B------:R-:W1:Y:S01]  /*09d0*/  LDS R5, [R5+0x1c00] ;  /* 0x001c000005057984 */ /* 0x000e620000000800 */
[----:B--2---:R-:W-:-:S02]  /*09e0*/  SEL R24, R9, RZ, !P0 ;  /* 0x000000ff09187207 */ /* 0x004fc40004000000 */
[----:B----4-:R-:W-:-:S03]  /*09f0*/  SEL R9, R6, RZ, !P0 ;  /* 0x000000ff06097207 */ /* 0x010fc60004000000 */
[----:B---3--:R-:W-:Y:S01]  /*0a00*/  FADD R23, R23, R24 ;  /* 0x0000001817177221 */ /* 0x008fe20000000000 */
[----:B-----5:R-:W-:Y:S01]  /*0a10*/  SEL R6, R7, RZ, !P0 ;  /* 0x000000ff07067207 */ /* 0x020fe20004000000 */
[----:B-1----:R-:W-:Y:S01]  /*0a20*/  FADD R22, R22, R9 ;  /* 0x0000000916167221 */ /* 0x002fe20000000000 */
[----:B------:R-:W-:Y:S02]  /*0a30*/  SHF.R.U32.HI R7, RZ, 0x5, R14 ;  /* 0x00000005ff077819 */ /* 0x000fe4000001160e */
[----:B0-----:R-:W-:Y:S01]  /*0a40*/  SEL R25, R8, RZ, !P0 ;  /* 0x000000ff08197207 */ /* 0x001fe20004000000 */
[----:B------:R-:W-:Y:S01]  /*0a50*/  FADD R21, R21, R6 ;  /* 0x0000000615157221 */ /* 0x000fe20000000000 */
[----:B------:R-:W-:Y:S01]  /*0a60*/  FADD R6, R23, R22 ;  /* 0x0000001617067221 */ /* 0x000fe20000000000 */
[----:B------:R-:W-:Y:S02]  /*0a70*/  SGXT.U32 R7, R7, 0x3 ;  /* 0x000000030707781a */ /* 0x000fe40000000000 */
[----:B------:R-:W-:Y:S01]  /*0a80*/  SEL R18, R18, RZ, !P0 ;  /* 0x000000ff12127207 */ /* 0x000fe20004000000 */
[----:B------:R-:W-:Y:S01]  /*0a90*/  FADD R25, R4, R25 ;  /* 0x0000001904197221 */ /* 0x000fe20000000000 */
[----:B------:R-:W-:Y:S01]  /*0aa0*/  FADD R6, R21, R6 ;  /* 0x0000000615067221 */ /* 0x000fe20000000000 */
[----:B------:R-:W-:Y:S01]  /*0ab0*/  SEL R11, R11, RZ, !P0 ;  /* 0x000000ff0b0b7207 */ /* 0x000fe20004000000 */
[----:B------:R-:W-:-:S02]  /*0ac0*/  IMAD.SHL.U32 R7, R7, 0x4, RZ ;  /* 0x0000000407077824 */ /* 0x000fc400078e00ff */
[----:B------:R-:W-:Y:S01]  /*0ad0*/  FADD R27, R27, R18 ;  /* 0x000000121b1b7221 */ /* 0x000fe20000000000 */
[----:B------:R-:W-:Y:S01]  /*0ae0*/  FADD R6, R25, R6 ;  /* 0x0000000619067221 */ /* 0x000fe20000000000 */
[----:B------:R-:W-:Y:S01]  /*0af0*/  SEL R29, R19, RZ, !P0 ;  /* 0x000000ff131d7207 */ /* 0x000fe20004000000 */
[----:B------:R-:W-:Y:S01]  /*0b00*/  FADD R19, R26, R11 ;  /* 0x0000000b1a137221 */ /* 0x000fe20000000000 */
[----:B------:R-:W-:Y:S01]  /*0b10*/  LOP3.LUT R4, R14, 0x1f, RZ, 0xc0, !PT ;  /* 0x0000001f0e047812 */ /* 0x000fe200078ec0ff */
[----:B------:R-:W-:Y:S01]  /*0b20*/  FADD R6, R27, R6 ;  /* 0x000000061b067221 */ /* 0x000fe20000000000 */
[----:B------:R-:W-:Y:S01]  /*0b30*/  SEL R10, R10, RZ, !P0 ;  /* 0x000000ff0a0a7207 */ /* 0x000fe20004000000 */
[----:B------:R-:W-:Y:S02]  /*0b40*/  FADD R29, R20, R29 ;  /* 0x0000001d141d7221 */ /* 0x000fe40000000000 */
[----:B------:R-:W-:Y:S01]  /*0b50*/  FADD R6, R19, R6 ;  /* 0x0000000613067221 */ /* 0x000fe20000000000 */
[----:B------:R-:W-:Y:S01]  /*0b60*/  IMAD.SHL.U32 R4, R4, 0x20, RZ ;  /* 0x0000002004047824 */ /* 0x000fe200078e00ff */
[----:B------:R-:W-:Y:S01]  /*0b70*/  BAR.SYNC.DEFER_BLOCKING 0x0 ;  /* 0x0000000000007b1d */ /* 0x000fe20000010000 */
[----:B------:R-:W-:Y:S01]  /*0b80*/  FADD R24, R5, R10 ;  /* 0x0000000a05187221 */ /* 0x000fe20000000000 */
[----:B------:R-:W-:-:S04]  /*0b90*/  FADD R5, R29, R6 ;  /* 0x000000061d057221 */ /* 0x000fc80000000000 */
[----:B------:R-:W-:Y:S01]  /*0ba0*/  FADD R6, R24, R5 ;  /* 0x0000000518067221 */ /* 0x000fe20000000000 */
[----:B------:R-:W-:-:S04]  /*0bb0*/  LOP3.LUT R5, R4, R7, RZ, 0xfc, !PT ;  /* 0x0000000704057212 */ /* 0x000fc800078efcff */
[----:B------:R-:W-:-:S05]  /*0bc0*/  SEL R6, R6, RZ, !P0 ;  /* 0x000000ff06067207 */ /* 0x000fca0004000000 */
[----:B------:R-:W-:Y:S01]  /*0bd0*/  STS [R5+UR4], R6 ;  /* 0x0000000605007988 */ /* 0x000fe20008000804 */
[----:B------:R-:W-:Y:S06]  /*0be0*/  BAR.SYNC.DEFER_BLOCKING 0x0 ;  /* 0x0000000000007b1d */ /* 0x000fec0000010000 */
[----:B------:R-:W0:Y:S04]  /*0bf0*/  @!P4 LDS R15, [R16+UR4] ;  /* 0x00000004100fc984 */ /* 0x000e280008000800 */
[----:B0-----:R-:W0:Y:S02]  /*0c00*/  SHFL.BFLY PT, R8, R15, 0x4, 0x1f ;  /* 0x0c801f000f087f89 */ /* 0x001e2400000e0000 */
[----:B0-----:R-:W-:Y:S01]  /*0c10*/  FADD R8, R15, R8 ;  /* 0x000000080f087221 */ /* 0x001fe20000000000 */
[----:B------:R-:W-:-:S04]  /*0c20*/  IMAD.MOV.U32 R15, RZ, RZ, 0x3c800000 ;  /* 0x3c800000ff0f7424 */ /* 0x000fc800078e00ff */
[----:B------:R-:W0:Y:S02]  /*0c30*/  SHFL.BFLY PT, R7, R8, 0x2, 0x1f ;  /* 0x0c401f0008077f89 */ /* 0x000e2400000e0000 */
[----:B0-----:R-:W-:-:S05]  /*0c40*/  FADD R7, R8, R7 ;  /* 0x0000000708077221 */ /* 0x001fca0000000000 */
[----:B------:R-:W0:Y:S02]  /*0c50*/  SHFL.BFLY PT, R10, R7, 0x1, 0x1f ;  /* 0x0c201f00070a7f89 */ /* 0x000e2400000e0000 */
[----:B0-----:R-:W-:-:S05]  /*0c60*/  FADD R9, R7, R10 ;  /* 0x0000000a07097221 */ /* 0x001fca0000000000 */
[----:B------:R-:W-:Y:S01]  /*0c70*/  @P1 STS [R16+UR4], R9 ;  /* 0x0000000910001988 */ /* 0x000fe20008000804 */
[----:B------:R-:W-:Y:S06]  /*0c80*/  BAR.SYNC.DEFER_BLOCKING 0x0 ;  /* 0x0000000000007b1d */ /* 0x000fec0000010000 */
[----:B------:R-:W0:Y:S02]  /*0c90*/  LDS R18, [R4+UR4] ;  /* 0x0000000404127984 */ /* 0x000e240008000800 */
[----:B0-----:R-:W-:-:S04]  /*0ca0*/  FMUL R18, R18, 0.015625 ;  /* 0x3c80000012127820 */ /* 0x001fc80000400000 */
[--C-:B------:R-:W-:Y:S01]  /*0cb0*/  FADD R10, R22, -R18.reuse ;  /* 0x80000012160a7221 */ /* 0x100fe20000000000 */
[--C-:B------:R-:W-:Y:S01]  /*0cc0*/  FADD R6, R23, -R18.reuse ;  /* 0x8000001217067221 */ /* 0x100fe20000000000 */
[--C-:B------:R-:W-:Y:S01]  /*0cd0*/  FADD R7, R21, -R18.reuse ;  /* 0x8000001215077221 */ /* 0x100fe20000000000 */
[----:B------:R-:W-:Y:S01]  /*0ce0*/  FADD R4, R19, -R18 ;  /* 0x8000001213047221 */ /* 0x000fe20000000000 */
[----:B------:R-:W-:Y:S01]  /*0cf0*/  FMUL R11, R10, R10 ;  /* 0x0000000a0a0b7220 */ /* 0x000fe20000400000 */
[----:B------:R-:W-:-:S03]  /*0d00*/  SHF.R.U32.HI R10, RZ, 0x5, R14 ;  /* 0x00000005ff0a7819 */ /* 0x000fc6000001160e */
[----:B------:R-:W-:Y:S01]  /*0d10*/  FFMA R8, R6, R6, R11 ;  /* 0x0000000606087223 */ /* 0x000fe2000000000b */
[----:B------:R-:W-:Y:S01]  /*0d20*/  FADD R6, R25, -R18 ;  /* 0x8000001219067221 */ /* 0x000fe20000000000 */
[----:B------:R-:W-:Y:S02]  /*0d30*/  SGXT.U32 R10, R10, 0x1 ;  /* 0x000000010a0a781a */ /* 0x000fe40000000000 */
[----:B------:R-:W-:Y:S01]  /*0d40*/  FFMA R11, R7, R7, R8 ;  /* 0x00000007070b7223 */ /* 0x000fe20000000008 */
[----:B------:R-:W-:-:S03]  /*0d50*/  FADD R7, R27, -R18 ;  /* 0x800000121b077221 */ /* 0x000fc60000000000 */
[----:B------:R-:W-:Y:S01]  /*0d60*/  FFMA R6, R6, R6, R11 ;  /* 0x0000000606067223 */ /* 0x000fe2000000000b */
[----:B------:R-:W-:-:S03]  /*0d70*/  SHF.R.U32.HI R11, RZ, 0x5, R14 ;  /* 0x00000005ff0b7819 */ /* 0x000fc6000001160e */
[----:B------:R-:W-:Y:S01]  /*0d80*/  FFMA R7, R7, R7, R6 ;  /* 0x0000000707077223 */ /* 0x000fe20000000006 */
[----:B------:R-:W-:-:S03]  /*0d90*/  FADD R6, R29, -R18 ;  /* 0x800000121d067221 */ /* 0x000fc60000000000 */
[----:B------:R-:W-:Y:S01]  /*0da0*/  FFMA R7, R4, R4, R7 ;  /* 0x0000000404077223 */ /* 0x000fe20000000007 */
[----:B------:R-:W-:-:S03]  /*0db0*/  FADD R4, R24, -R18 ;  /* 0x8000001218047221 */ /* 0x000fc60000000000 */
[----:B------:R-:W-:Y:S01]  /*0dc0*/  FFMA R7, R6, R6, R7 ;  /* 0x0000000606077223 */ /* 0x000fe20000000007 */
[----:B------:R-:W-:Y:S01]  /*0dd0*/  IMAD.SHL.U32 R6, R14, 0x4, RZ ;  /* 0x000000040e067824 */ /* 0x000fe200078e00ff */
[----:B------:R-:W-:Y:S02]  /*0de0*/  BAR.SYNC.DEFER_BLOCKING 0x0 ;  /* 0x0000000000007b1d */ /* 0x000fe40000010000 */
[----:B------:R-:W-:-:S05]  /*0df0*/  FFMA R7, R4, R4, R7 ;  /* 0x0000000404077223 */ /* 0x000fca0000000007 */
[----:B------:R-:W-:-:S05]  /*0e00*/  SEL R4, R7, RZ, !P0 ;  /* 0x000000ff07047207 */ /* 0x000fca0004000000 */
[----:B------:R0:W-:Y:S01]  /*0e10*/  STS [R5+UR4], R4 ;  /* 0x0000000405007988 */ /* 0x0001e20008000804 */
[----:B------:R-:W-:Y:S01]  /*0e20*/  BAR.SYNC.DEFER_BLOCKING 0x0 ;  /* 0x0000000000007b1d */ /* 0x000fe20000010000 */
[----:B0-----:R-:W-:Y:S02]  /*0e30*/  LOP3.LUT R5, R10, 0x6, R11, 0xf8, !PT ;  /* 0x000000060a057812 */ /* 0x001fe400078ef80b */
[----:B------:R-:W-:-:S04]  /*0e40*/  LOP3.LUT R4, R6, 0x3fc, RZ, 0xc0, !PT ;  /* 0x000003fc06047812 */ /* 0x000fc800078ec0ff */
[----:B------:R-:W-:-:S04]  /*0e50*/  LOP3.LUT R10, R4, 0x400, RZ, 0xfc, !PT ;  /* 0x00000400040a7812 */ /* 0x000fc800078efcff */
[----:B------:R-:W-:-:S04]  /*0e60*/  SHF.R.U32.HI R10, RZ, 0x2, R10 ;  /* 0x00000002ff0a7819 */ /* 0x000fc8000001160a */
[----:B------:R-:W-:Y:S01]  /*0e70*/  LOP3.LUT R10, R10, 0x1f0, RZ, 0xc0, !PT ;  /* 0x000001f00a0a7812 */ /* 0x000fe200078ec0ff */
[----:B------:R-:W0:Y:S04]  /*0e80*/  @!P4 LDS R0, [R6+UR4] ;  /* 0x000000040600c984 */ /* 0x000e280008000800 */
[----:B0-----:R-:W0:Y:S02]  /*0e90*/  SHFL.BFLY PT, R7, R0, 0x4, 0x1f ;  /* 0x0c801f0000077f89 */ /* 0x001e2400000e0000 */
[----:B0-----:R-:W-:Y:S01]  /*0ea0*/  FADD R7, R0, R7 ;  /* 0x0000000700077221 */ /* 0x001fe20000000000 */
[----:B------:R-:W-:-:S04]  /*0eb0*/  IMAD.SHL.U32 R0, R14, 0x40, RZ ;  /* 0x000000400e007824 */ /* 0x000fc800078e00ff */
[----:B------:R-:W0:Y:S01]  /*0ec0*/  SHFL.BFLY PT, R8, R7, 0x2, 0x1f ;  /* 0x0c401f0007087f89 */ /* 0x000e2200000e0000 */
[----:B------:R-:W-:-:S04]  /*0ed0*/  LOP3.LUT R0, R0, 0x7c0, RZ, 0xc0, !PT ;  /* 0x000007c000007812 */ /* 0x000fc800078ec0ff */
[----:B------:R-:W-:Y:S01]  /*0ee0*/  LOP3.LUT R5, R5, R0, RZ, 0xfc, !PT ;  /* 0x0000000005057212 */ /* 0x000fe200078efcff */
[----:B0-----:R-:W-:Y:S01]  /*0ef0*/  FADD R8, R7, R8 ;  /* 0x0000000807087221 */ /* 0x001fe20000000000 */
[C---:B------:R-:W-:Y:S02]  /*0f00*/  LOP3.LUT R7, R14.reuse, 0x1f, RZ, 0xc0, !PT ;  /* 0x0000001f0e077812 */ /* 0x040fe400078ec0ff */
[----:B------:R-:W-:Y:S02]  /*0f10*/  LOP3.LUT R14, R14, 0xf0, RZ, 0xc0, !PT ;  /* 0x000000f00e0e7812 */ /* 0x000fe400078ec0ff */
[----:B------:R-:W0:Y:S01]  /*0f20*/  SHFL.BFLY PT, R9, R8, 0x1, 0x1f ;  /* 0x0c201f0008097f89 */ /* 0x000e2200000e0000 */
[----:B------:R-:W-:Y:S02]  /*0f30*/  IMAD.SHL.U32 R11, R7, 0x20, RZ ;  /* 0x00000020070b7824 */ /* 0x000fe400078e00ff */
[----:B------:R-:W-:Y:S02]  /*0f40*/  VIADD R7, R14, UR4 ;  /* 0x000000040e077c36 */ /* 0x000fe40008000000 */
[----:B------:R-:W1:Y:S02]  /*0f50*/  S2R R14, SR_TID.X ;  /* 0x00000000000e7919 */ /* 0x000e640000002100 */
[----:B------:R-:W-:-:S02]  /*0f60*/  IMAD R7, R4, 0x4, R7 ;  /* 0x0000000404077824 */ /* 0x000fc400078e0207 */
[----:B0-----:R-:W-:Y:S01]  /*0f70*/  FADD R9, R8, R9 ;  /* 0x0000000908097221 */ /* 0x001fe20000000000 */
[----:B------:R-:W-:-:S04]  /*0f80*/  LEA.HI R8, R0, UR4, RZ, 0x1e ;  /* 0x0000000400087c11 */ /* 0x000fc8000f8ff0ff */
[----:B------:R0:W-:Y:S01]  /*0f90*/  @P1 STS [R6+UR4], R9 ;  /* 0x0000000906001988 */ /* 0x0001e20008000804 */
[----:B------:R-:W-:Y:S01]  /*0fa0*/  IMAD R16, R5, 0x4, R8 ;  /* 0x0000000405107824 */ /* 0x000fe200078e0208 */
[----:B------:R-:W-:Y:S01]  /*0fb0*/  BAR.SYNC.DEFER_BLOCKING 0x0 ;  /* 0x0000000000007b1d */ /* 0x000fe20000010000 */
[----:B0-----:R-:W-:-:S04]  /*0fc0*/  VIADD R9, R10, UR4 ;  /* 0x000000040a097c36 */ /* 0x001fc80008000000 */
[----:B------:R-:W-:Y:S01]  /*0fd0*/  IMAD R9, R4, 0x4, R9 ;  /* 0x0000000404097824 */ /* 0x000fe200078e0209 */
[----:B------:R-:W0:Y:S02]  /*0fe0*/  LDS R0, [R11+UR4] ;  /* 0x000000040b007984 */ /* 0x000e240008000800 */
[----:B------:R-:W-:Y:S06]  /*0ff0*/  BAR.SYNC.DEFER_BLOCKING 0x0 ;  /* 0x0000000000007b1d */ /* 0x000fec0000010000 */
[----:B------:R-:W-:Y:S04]  /*1000*/  STS [R16], R23 ;  /* 0x0000001710007388 */ /* 0x000fe80000000800 */
[----:B------:R2:W-:Y:S04]  /*1010*/  STS [R16+0x20], R22 ;  /* 0x0000201610007388 */ /* 0x0005e80000000800 */
[----:B------:R-:W-:Y:S04]  /*1020*/  STS [R16+0x40], R21 ;  /* 0x0000401510007388 */ /* 0x000fe80000000800 */
[----:B------:R1:W-:Y:S01]  /*1030*/  STS [R16+0x60], R25 ;  /* 0x0000601910007388 */ /* 0x0003e20000000800 */
[----:B--2---:R-:W2:Y:S03]  /*1040*/  LDC.64 R22, c[0x0][0x220] ;  /* 0x00008800ff167b82 */ /* 0x004ea60000000a00 */
[----:B------:R-:W-:Y:S04]  /*1050*/  STS [R16+0x80], R27 ;  /* 0x0000801b10007388 */ /* 0x000fe80000000800 */
[----:B------:R3:W-:Y:S01]  /*1060*/  STS [R16+0xa0], R19 ;  /* 0x0000a01310007388 */ /* 0x0007e20000000800 */
[----:B-1----:R-:W-:Y:S01]  /*1070*/  SHF.R.U32.HI R25, RZ, 0x5, R14 ;  /* 0x00000005ff197819 */ /* 0x002fe2000001160e */
[----:B------:R-:W1:Y:S02]  /*1080*/  LDC.64 R20, c[0x0][0x228] ;  /* 0x00008a00ff147b82 */ /* 0x000e640000000a00 */
[----:B------:R-:W-:Y:S01]  /*1090*/  STS [R16+0xc0], R29 ;  /* 0x0000c01d10007388 */ /* 0x000fe20000000800 */
[----:B0-----:R-:W-:-:S03]  /*10a0*/  FFMA R14, R0, R15, 9.9999997473787516356e-06 ;  /* 0x3727c5ac000e7423 */ /* 0x001fc6000000000f */
[----:B------:R-:W-:Y:S01]  /*10b0*/  STS [R16+0xe0], R24 ;  /* 0x0000e01810007388 */ /* 0x000fe20000000800 */
[----:B------:R-:W0:Y:S01]  /*10c0*/  MUFU.RSQ R15, R14 ;  /* 0x0000000e000f7308 */ /* 0x000e220000001400 */
[----:B---3--:R-:W-:Y:S01]  /*10d0*/  SGXT.U32 R19, R25, 0x3 ;  /* 0x000000031913781a */ /* 0x008fe20000000000 */
[----:B------:R-:W3:Y:S08]  /*10e0*/  LDC.64 R26, c[0x0][0x230] ;  /* 0x00008c00ff1a7b82 */ /* 0x000ef00000000a00 */
[----:B------:R-:W-:Y:S01]  /*10f0*/  BAR.SYNC.DEFER_BLOCKING 0x0 ;  /* 0x0000000000007b1d */ /* 0x000fe20000010000 */
[----:B------:R-:W-:Y:S01]  /*1100*/  ISETP.EQ.AND P0, PT, R19, RZ, !P0 ;  /* 0x000000ff1300720c */ /* 0x000fe20004702270 */
[----:B--2---:R-:W-:-:S04]  /*1110*/  IMAD.WIDE R22, R17, 0x4, R22 ;  /* 0x0000000411167825 */ /* 0x004fc800078e0216 */
[----:B-1----:R-:W-:-:S04]  /*1120*/  IMAD.WIDE R20, R17, 0x4, R20 ;  /* 0x0000000411147825 */ /* 0x002fc800078e0214 */
[----:B---3--:R-:W-:Y:S01]  /*1130*/  IMAD.WIDE R26, R17, 0x4, R26 ;  /* 0x00000004111a7825 */ /* 0x008fe200078e021a */
[----:B------:R-:W1:Y:S04]  /*1140*/  LDS.128 R4, [R7] ;  /* 0x0000000007047984 */ /* 0x000e680000000c00 */
[----:B------:R-:W2:Y:S04]  /*1150*/  LDS.128 R8, [R9+0x1000] ;  /* 0x0010000009087984 */ /* 0x000ea80000000c00 */
[----:B-1----:R1:W-:Y:S04]  /*1160*/  @!P2 STG.E.128 desc[UR6][R12.64], R4 ;  /* 0x000000040c00a986 */ /* 0x0023e8000c101d06 */
[----:B--2---:R1:W-:Y:S04]  /*1170*/  @!P3 STG.E.128 desc[UR6][R2.64], R8 ;  /* 0x000000080200b986 */ /* 0x0043e8000c101d06 */
[----:B0-----:R1:W-:Y:S04]  /*1180*/  @P0 STG.E desc[UR6][R26.64], R15 ;  /* 0x0000000f1a000986 */ /* 0x0013e8000c101906 */
[----:B------:R1:W-:Y:S01]  /*1190*/  @P0 STG.E desc[UR6][R22.64], R18 ;  /* 0x0000001216000986 */ /* 0x0003e2000c101906 */
[----:B------:R-:W-:Y:S05]  /*11a0*/  @!P0 EXIT ;  /* 0x000000000000894d */ /* 0x000fea0003800000 */
[----:B------:R-:W-:Y:S01]  /*11b0*/  STG.E desc[UR6][R20.64], R0 ;  /* 0x0000000014007986 */ /* 0x000fe2000c101906 */
[----:B------:R-:W-:Y:S05]  /*11c0*/  EXIT ;  /* 0x000000000000794d */ /* 0x000fea0003800000 */
.L_x_0:
[----:B------:R-:W-:-:S00]  /*11d0*/  BRA `(.L_x_0) ;  /* 0xfffffffc00fc7947 */ /* 0x000fc0000383ffff */
[----:B------:R-:W-:-:S00]  /*11e0*/  NOP ;  /* 0x0000000000007918 */ /* 0x000fc00000000000 */
        /* <DEDUP_REMOVED lines=9> */
.L_x_1:


//--------------------- .nv.global.init           --------------------------
	.section	.nv.global.init,"aw",@progbits
.nv.global.init:
	.type		_$_str,@object
	.size		_$_str,(.L_0 - _$_str)
_$_str:
        /*0000*/ 	.byte	0x5f, 0x5f, 0x43, 0x55, 0x44, 0x41, 0x5f, 0x46, 0x54, 0x5a, 0x00
.L_0:


//--------------------- .nv.shared.triton_per_fused_convolution_native_group_norm_0 --------------------------
	.section	.nv.shared.triton_per_fused_convolution_native_group_norm_0,"aw",@nobits
	.sectionflags	@""
	.align	16
	.zero		1024


//--------------------- .nv.constant0.triton_per_fused_convolution_native_group_norm_0 --------------------------
	.section	.nv.constant0.triton_per_fused_convolution_native_group_norm_0,"a",@progbits
	.sectionflags	@""
	.align	4
.nv.constant0.triton_per_fused_convolution_native_group_norm_0:
	.zero		576
